//
// Generated by NVIDIA NVVM Compiler
//
// Compiler Build ID: CL-36424714
// Cuda compilation tools, release 13.0, V13.0.88
// Based on NVVM 20.0.0
//

.version 9.0
.target sm_100
.address_size 64

	// .globl	_Z4flipmmPKiPiS1_S1_m

.visible .entry _Z4flipmmPKiPiS1_S1_m(
	.param .u64 _Z4flipmmPKiPiS1_S1_m_param_0,
	.param .u64 _Z4flipmmPKiPiS1_S1_m_param_1,
	.param .u64 .ptr .align 1 _Z4flipmmPKiPiS1_S1_m_param_2,
	.param .u64 .ptr .align 1 _Z4flipmmPKiPiS1_S1_m_param_3,
	.param .u64 .ptr .align 1 _Z4flipmmPKiPiS1_S1_m_param_4,
	.param .u64 .ptr .align 1 _Z4flipmmPKiPiS1_S1_m_param_5,
	.param .u64 _Z4flipmmPKiPiS1_S1_m_param_6
)
{
	.reg .pred 	%p<13>;
	.reg .b32 	%r<207>;
	.reg .b64 	%rd<98>;

	ld.param.u64 	%rd33, [_Z4flipmmPKiPiS1_S1_m_param_0];
	ld.param.u64 	%rd34, [_Z4flipmmPKiPiS1_S1_m_param_1];
	ld.param.u64 	%rd36, [_Z4flipmmPKiPiS1_S1_m_param_2];
	ld.param.u64 	%rd37, [_Z4flipmmPKiPiS1_S1_m_param_3];
	ld.param.u64 	%rd38, [_Z4flipmmPKiPiS1_S1_m_param_4];
	ld.param.u64 	%rd39, [_Z4flipmmPKiPiS1_S1_m_param_5];
	ld.param.u64 	%rd35, [_Z4flipmmPKiPiS1_S1_m_param_6];
	cvta.to.global.u64 	%rd1, %rd36;
	cvta.to.global.u64 	%rd2, %rd38;
	cvta.to.global.u64 	%rd3, %rd39;
	cvta.to.global.u64 	%rd4, %rd37;
	mov.u32 	%r7, %ctaid.x;
	mov.u32 	%r8, %ntid.x;
	mov.u32 	%r9, %tid.x;
	mad.lo.s32 	%r205, %r7, %r8, %r9;
	mov.u32 	%r10, %nctaid.x;
	mul.lo.s32 	%r2, %r8, %r10;
	cvt.s64.s32 	%rd89, %r205;
	setp.le.u64 	%p1, %rd33, %rd89;
	@%p1 bra 	$L__BB0_16;
	setp.ne.s64 	%p2, %rd35, 0;
	@%p2 bra 	$L__BB0_3;
$L__BB0_2:
	mul.lo.s64 	%rd83, %rd89, %rd34;
	shl.b64 	%rd84, %rd89, 2;
	add.s64 	%rd85, %rd3, %rd84;
	shl.b64 	%rd86, %rd83, 2;
	add.s64 	%rd87, %rd4, %rd86;
	ld.global.u32 	%r198, [%rd87];
	ld.global.u32 	%r199, [%rd85];
	add.s32 	%r200, %r199, %r198;
	st.global.u32 	[%rd85], %r200;
	ld.global.u32 	%r201, [%rd87];
	neg.s32 	%r202, %r201;
	st.global.u32 	[%rd87], %r202;
	add.s64 	%rd88, %rd2, %rd86;
	ld.global.u32 	%r203, [%rd88];
	sub.s32 	%r204, 1, %r203;
	st.global.u32 	[%rd88], %r204;
	add.s32 	%r205, %r205, %r2;
	cvt.s64.s32 	%rd89, %r205;
	setp.gt.u64 	%p12, %rd33, %rd89;
	@%p12 bra 	$L__BB0_2;
	bra.uni 	$L__BB0_16;
$L__BB0_3:
	and.b64  	%rd8, %rd35, 7;
	and.b64  	%rd9, %rd35, -8;
	shl.b64 	%rd40, %rd35, 2;
	add.s64 	%rd10, %rd1, %rd40;
	shl.b64 	%rd11, %rd34, 2;
$L__BB0_4:
	setp.lt.u64 	%p3, %rd35, 8;
	mul.lo.s64 	%rd42, %rd89, %rd34;
	shl.b64 	%rd43, %rd42, 2;
	add.s64 	%rd13, %rd4, %rd43;
	add.s64 	%rd14, %rd2, %rd43;
	shl.b64 	%rd44, %rd89, 2;
	add.s64 	%rd45, %rd3, %rd44;
	shl.b64 	%rd46, %rd35, 2;
	add.s64 	%rd15, %rd13, %rd46;
	ld.global.u32 	%r11, [%rd15];
	ld.global.u32 	%r12, [%rd45];
	add.s32 	%r13, %r12, %r11;
	st.global.u32 	[%rd45], %r13;
	add.s64 	%rd16, %rd14, %rd46;
	mov.b64 	%rd96, 0;
	@%p3 bra 	$L__BB0_7;
	mul.lo.s64 	%rd47, %rd11, %rd89;
	add.s64 	%rd48, %rd2, %rd47;
	add.s64 	%rd92, %rd48, 16;
	add.s64 	%rd49, %rd4, %rd47;
	add.s64 	%rd91, %rd49, 16;
	mov.u64 	%rd93, %rd10;
	mov.u64 	%rd94, %rd9;
$L__BB0_6:
	.pragma "nounroll";
	ld.global.u32 	%r14, [%rd93];
	ld.global.u32 	%r15, [%rd16];
	shl.b32 	%r16, %r15, 1;
	add.s32 	%r17, %r16, -1;
	mul.lo.s32 	%r18, %r14, %r17;
	ld.global.u32 	%r19, [%rd92+-16];
	shl.b32 	%r20, %r19, 1;
	add.s32 	%r21, %r20, -1;
	mul.lo.s32 	%r22, %r18, %r21;
	shl.b32 	%r23, %r22, 1;
	ld.global.u32 	%r24, [%rd91+-16];
	add.s32 	%r25, %r23, %r24;
	st.global.u32 	[%rd91+-16], %r25;
	add.s64 	%rd50, %rd93, %rd11;
	ld.global.u32 	%r26, [%rd50];
	ld.global.u32 	%r27, [%rd16];
	shl.b32 	%r28, %r27, 1;
	add.s32 	%r29, %r28, -1;
	mul.lo.s32 	%r30, %r26, %r29;
	ld.global.u32 	%r31, [%rd92+-12];
	shl.b32 	%r32, %r31, 1;
	add.s32 	%r33, %r32, -1;
	mul.lo.s32 	%r34, %r30, %r33;
	shl.b32 	%r35, %r34, 1;
	ld.global.u32 	%r36, [%rd91+-12];
	add.s32 	%r37, %r35, %r36;
	st.global.u32 	[%rd91+-12], %r37;
	add.s64 	%rd51, %rd50, %rd11;
	ld.global.u32 	%r38, [%rd51];
	ld.global.u32 	%r39, [%rd16];
	shl.b32 	%r40, %r39, 1;
	add.s32 	%r41, %r40, -1;
	mul.lo.s32 	%r42, %r38, %r41;
	ld.global.u32 	%r43, [%rd92+-8];
	shl.b32 	%r44, %r43, 1;
	add.s32 	%r45, %r44, -1;
	mul.lo.s32 	%r46, %r42, %r45;
	shl.b32 	%r47, %r46, 1;
	ld.global.u32 	%r48, [%rd91+-8];
	add.s32 	%r49, %r47, %r48;
	st.global.u32 	[%rd91+-8], %r49;
	add.s64 	%rd52, %rd51, %rd11;
	ld.global.u32 	%r50, [%rd52];
	ld.global.u32 	%r51, [%rd16];
	shl.b32 	%r52, %r51, 1;
	add.s32 	%r53, %r52, -1;
	mul.lo.s32 	%r54, %r50, %r53;
	ld.global.u32 	%r55, [%rd92+-4];
	shl.b32 	%r56, %r55, 1;
	add.s32 	%r57, %r56, -1;
	mul.lo.s32 	%r58, %r54, %r57;
	shl.b32 	%r59, %r58, 1;
	ld.global.u32 	%r60, [%rd91+-4];
	add.s32 	%r61, %r59, %r60;
	st.global.u32 	[%rd91+-4], %r61;
	add.s64 	%rd53, %rd52, %rd11;
	ld.global.u32 	%r62, [%rd53];
	ld.global.u32 	%r63, [%rd16];
	shl.b32 	%r64, %r63, 1;
	add.s32 	%r65, %r64, -1;
	mul.lo.s32 	%r66, %r62, %r65;
	ld.global.u32 	%r67, [%rd92];
	shl.b32 	%r68, %r67, 1;
	add.s32 	%r69, %r68, -1;
	mul.lo.s32 	%r70, %r66, %r69;
	shl.b32 	%r71, %r70, 1;
	ld.global.u32 	%r72, [%rd91];
	add.s32 	%r73, %r71, %r72;
	st.global.u32 	[%rd91], %r73;
	add.s64 	%rd54, %rd53, %rd11;
	ld.global.u32 	%r74, [%rd54];
	ld.global.u32 	%r75, [%rd16];
	shl.b32 	%r76, %r75, 1;
	add.s32 	%r77, %r76, -1;
	mul.lo.s32 	%r78, %r74, %r77;
	ld.global.u32 	%r79, [%rd92+4];
	shl.b32 	%r80, %r79, 1;
	add.s32 	%r81, %r80, -1;
	mul.lo.s32 	%r82, %r78, %r81;
	shl.b32 	%r83, %r82, 1;
	ld.global.u32 	%r84, [%rd91+4];
	add.s32 	%r85, %r83, %r84;
	st.global.u32 	[%rd91+4], %r85;
	add.s64 	%rd55, %rd54, %rd11;
	ld.global.u32 	%r86, [%rd55];
	ld.global.u32 	%r87, [%rd16];
	shl.b32 	%r88, %r87, 1;
	add.s32 	%r89, %r88, -1;
	mul.lo.s32 	%r90, %r86, %r89;
	ld.global.u32 	%r91, [%rd92+8];
	shl.b32 	%r92, %r91, 1;
	add.s32 	%r93, %r92, -1;
	mul.lo.s32 	%r94, %r90, %r93;
	shl.b32 	%r95, %r94, 1;
	ld.global.u32 	%r96, [%rd91+8];
	add.s32 	%r97, %r95, %r96;
	st.global.u32 	[%rd91+8], %r97;
	add.s64 	%rd56, %rd55, %rd11;
	ld.global.u32 	%r98, [%rd56];
	ld.global.u32 	%r99, [%rd16];
	shl.b32 	%r100, %r99, 1;
	add.s32 	%r101, %r100, -1;
	mul.lo.s32 	%r102, %r98, %r101;
	ld.global.u32 	%r103, [%rd92+12];
	shl.b32 	%r104, %r103, 1;
	add.s32 	%r105, %r104, -1;
	mul.lo.s32 	%r106, %r102, %r105;
	shl.b32 	%r107, %r106, 1;
	ld.global.u32 	%r108, [%rd91+12];
	add.s32 	%r109, %r107, %r108;
	st.global.u32 	[%rd91+12], %r109;
	add.s64 	%rd94, %rd94, -8;
	shl.b64 	%rd57, %rd34, 5;
	add.s64 	%rd93, %rd93, %rd57;
	add.s64 	%rd92, %rd92, 32;
	add.s64 	%rd91, %rd91, 32;
	setp.ne.s64 	%p4, %rd94, 0;
	mov.u64 	%rd96, %rd9;
	@%p4 bra 	$L__BB0_6;
$L__BB0_7:
	setp.eq.s64 	%p5, %rd8, 0;
	@%p5 bra 	$L__BB0_15;
	add.s64 	%rd58, %rd8, -1;
	setp.lt.u64 	%p6, %rd58, 3;
	@%p6 bra 	$L__BB0_10;
	mad.lo.s64 	%rd59, %rd96, %rd34, %rd35;
	shl.b64 	%rd60, %rd59, 2;
	add.s64 	%rd61, %rd1, %rd60;
	ld.global.u32 	%r110, [%rd61];
	ld.global.u32 	%r111, [%rd16];
	shl.b32 	%r112, %r111, 1;
	add.s32 	%r113, %r112, -1;
	mul.lo.s32 	%r114, %r110, %r113;
	shl.b64 	%rd62, %rd96, 2;
	add.s64 	%rd63, %rd14, %rd62;
	ld.global.u32 	%r115, [%rd63];
	shl.b32 	%r116, %r115, 1;
	add.s32 	%r117, %r116, -1;
	mul.lo.s32 	%r118, %r114, %r117;
	shl.b32 	%r119, %r118, 1;
	add.s64 	%rd64, %rd13, %rd62;
	ld.global.u32 	%r120, [%rd64];
	add.s32 	%r121, %r119, %r120;
	st.global.u32 	[%rd64], %r121;
	add.s64 	%rd65, %rd61, %rd11;
	ld.global.u32 	%r122, [%rd65];
	ld.global.u32 	%r123, [%rd16];
	shl.b32 	%r124, %r123, 1;
	add.s32 	%r125, %r124, -1;
	mul.lo.s32 	%r126, %r122, %r125;
	ld.global.u32 	%r127, [%rd63+4];
	shl.b32 	%r128, %r127, 1;
	add.s32 	%r129, %r128, -1;
	mul.lo.s32 	%r130, %r126, %r129;
	shl.b32 	%r131, %r130, 1;
	ld.global.u32 	%r132, [%rd64+4];
	add.s32 	%r133, %r131, %r132;
	st.global.u32 	[%rd64+4], %r133;
	add.s64 	%rd66, %rd65, %rd11;
	ld.global.u32 	%r134, [%rd66];
	ld.global.u32 	%r135, [%rd16];
	shl.b32 	%r136, %r135, 1;
	add.s32 	%r137, %r136, -1;
	mul.lo.s32 	%r138, %r134, %r137;
	ld.global.u32 	%r139, [%rd63+8];
	shl.b32 	%r140, %r139, 1;
	add.s32 	%r141, %r140, -1;
	mul.lo.s32 	%r142, %r138, %r141;
	shl.b32 	%r143, %r142, 1;
	ld.global.u32 	%r144, [%rd64+8];
	add.s32 	%r145, %r143, %r144;
	st.global.u32 	[%rd64+8], %r145;
	add.s64 	%rd67, %rd66, %rd11;
	ld.global.u32 	%r146, [%rd67];
	ld.global.u32 	%r147, [%rd16];
	shl.b32 	%r148, %r147, 1;
	add.s32 	%r149, %r148, -1;
	mul.lo.s32 	%r150, %r146, %r149;
	ld.global.u32 	%r151, [%rd63+12];
	shl.b32 	%r152, %r151, 1;
	add.s32 	%r153, %r152, -1;
	mul.lo.s32 	%r154, %r150, %r153;
	shl.b32 	%r155, %r154, 1;
	ld.global.u32 	%r156, [%rd64+12];
	add.s32 	%r157, %r155, %r156;
	st.global.u32 	[%rd64+12], %r157;
	add.s64 	%rd96, %rd96, 4;
$L__BB0_10:
	and.b64  	%rd68, %rd35, 3;
	setp.eq.s64 	%p7, %rd68, 0;
	@%p7 bra 	$L__BB0_15;
	setp.eq.s64 	%p8, %rd68, 1;
	@%p8 bra 	$L__BB0_13;
	mad.lo.s64 	%rd69, %rd96, %rd34, %rd35;
	shl.b64 	%rd70, %rd69, 2;
	add.s64 	%rd71, %rd1, %rd70;
	ld.global.u32 	%r158, [%rd71];
	ld.global.u32 	%r159, [%rd16];
	shl.b32 	%r160, %r159, 1;
	add.s32 	%r161, %r160, -1;
	mul.lo.s32 	%r162, %r158, %r161;
	shl.b64 	%rd72, %rd96, 2;
	add.s64 	%rd73, %rd14, %rd72;
	ld.global.u32 	%r163, [%rd73];
	shl.b32 	%r164, %r163, 1;
	add.s32 	%r165, %r164, -1;
	mul.lo.s32 	%r166, %r162, %r165;
	shl.b32 	%r167, %r166, 1;
	add.s64 	%rd74, %rd13, %rd72;
	ld.global.u32 	%r168, [%rd74];
	add.s32 	%r169, %r167, %r168;
	st.global.u32 	[%rd74], %r169;
	add.s64 	%rd75, %rd71, %rd11;
	ld.global.u32 	%r170, [%rd75];
	ld.global.u32 	%r171, [%rd16];
	shl.b32 	%r172, %r171, 1;
	add.s32 	%r173, %r172, -1;
	mul.lo.s32 	%r174, %r170, %r173;
	ld.global.u32 	%r175, [%rd73+4];
	shl.b32 	%r176, %r175, 1;
	add.s32 	%r177, %r176, -1;
	mul.lo.s32 	%r178, %r174, %r177;
	shl.b32 	%r179, %r178, 1;
	ld.global.u32 	%r180, [%rd74+4];
	add.s32 	%r181, %r179, %r180;
	st.global.u32 	[%rd74+4], %r181;
	add.s64 	%rd96, %rd96, 2;
$L__BB0_13:
	and.b64  	%rd76, %rd35, 1;
	setp.eq.b64 	%p9, %rd76, 1;
	not.pred 	%p10, %p9;
	@%p10 bra 	$L__BB0_15;
	mad.lo.s64 	%rd77, %rd96, %rd34, %rd35;
	shl.b64 	%rd78, %rd77, 2;
	add.s64 	%rd79, %rd1, %rd78;
	ld.global.u32 	%r182, [%rd79];
	ld.global.u32 	%r183, [%rd16];
	shl.b32 	%r184, %r183, 1;
	add.s32 	%r185, %r184, -1;
	mul.lo.s32 	%r186, %r182, %r185;
	shl.b64 	%rd80, %rd96, 2;
	add.s64 	%rd81, %rd14, %rd80;
	ld.global.u32 	%r187, [%rd81];
	shl.b32 	%r188, %r187, 1;
	add.s32 	%r189, %r188, -1;
	mul.lo.s32 	%r190, %r186, %r189;
	shl.b32 	%r191, %r190, 1;
	add.s64 	%rd82, %rd13, %rd80;
	ld.global.u32 	%r192, [%rd82];
	add.s32 	%r193, %r191, %r192;
	st.global.u32 	[%rd82], %r193;
$L__BB0_15:
	ld.global.u32 	%r194, [%rd15];
	neg.s32 	%r195, %r194;
	st.global.u32 	[%rd15], %r195;
	ld.global.u32 	%r196, [%rd16];
	sub.s32 	%r197, 1, %r196;
	st.global.u32 	[%rd16], %r197;
	add.s32 	%r205, %r205, %r2;
	cvt.s64.s32 	%rd89, %r205;
	setp.gt.u64 	%p11, %rd33, %rd89;
	@%p11 bra 	$L__BB0_4;
$L__BB0_16:
	ret;

}


// ===== COMPILED SASS (sm_100) =====

	.target	sm_100

	.elftype	@"ET_EXEC"


//--------------------- .note.nv.tkinfo           --------------------------
	.section	.note.nv.tkinfo,"",@"SHT_NOTE"
	.sectionflags	@"SHF_NOTE_NV_TKINFO"
	.tkinfo
        /*0018*/ 	.word	0x00000002
        /*0030*/ 	.string	""
        /*0030*/ 	.string	"ptxas"
        /*0030*/ 	.string	"Cuda compilation tools, release 13.0, V13.0.88"
        /*0030*/ 	.string	"Build cuda_13.0.r13.0/compiler.36424714_0"
        /*0030*/ 	.string	"-arch sm_100 -m 64 "



//--------------------- .note.nv.cuinfo           --------------------------
	.section	.note.nv.cuinfo,"",@"SHT_NOTE"
	.sectionflags	@"SHF_NOTE_NV_CUINFO"
        /*0018*/ 	.short	0x0002
        /*001a*/ 	.short	0x0064
        /*001c*/ 	.short	0x0082
	.zero		2


//--------------------- .nv.info                  --------------------------
	.section	.nv.info,"",@"SHT_CUDA_INFO"
	.align	4


	//----- nvinfo : EIATTR_REGCOUNT
	.align		4
        /*0000*/ 	.byte	0x04, 0x2f
        /*0002*/ 	.short	(.L_1 - .L_0)
	.align		4
.L_0:
        /*0004*/ 	.word	index@(_Z4flipmmPKiPiS1_S1_m)
        /*0008*/ 	.word	0x00000020


	//----- nvinfo : EIATTR_FRAME_SIZE
	.align		4
.L_1:
        /*000c*/ 	.byte	0x04, 0x11
        /*000e*/ 	.short	(.L_3 - .L_2)
	.align		4
.L_2:
        /*0010*/ 	.word	index@(_Z4flipmmPKiPiS1_S1_m)
        /*0014*/ 	.word	0x00000000


	//----- nvinfo : EIATTR_MIN_STACK_SIZE
	.align		4
.L_3:
        /*0018*/ 	.byte	0x04, 0x12
        /*001a*/ 	.short	(.L_5 - .L_4)
	.align		4
.L_4:
        /*001c*/ 	.word	index@(_Z4flipmmPKiPiS1_S1_m)
        /*0020*/ 	.word	0x00000000
.L_5:


//--------------------- .nv.compat                --------------------------
	.section	.nv.compat,"",@"SHT_CUDA_COMPAT_INFO"
	.align	4
        /*0000*/ 	.byte	0x02, 0x09, 0x00, 0x00, 0x02, 0x02, 0x01, 0x00, 0x02, 0x05, 0x05, 0x00, 0x03, 0x07, 0x01, 0x01
        /*0010*/ 	.byte	0x02, 0x03, 0x00, 0x00, 0x02, 0x06, 0x01, 0x00, 0x04, 0x0b, 0x08, 0x00, 0x09, 0x00, 0x00, 0x00
        /*0020*/ 	.byte	0x00, 0x00, 0x00, 0x00


//--------------------- .nv.info._Z4flipmmPKiPiS1_S1_m --------------------------
	.section	.nv.info._Z4flipmmPKiPiS1_S1_m,"",@"SHT_CUDA_INFO"
	.sectionflags	@""
	.align	4


	//----- nvinfo : EIATTR_CUDA_API_VERSION
	.align		4
        /*0000*/ 	.byte	0x04, 0x37
        /*0002*/ 	.short	(.L_7 - .L_6)
.L_6:
        /*0004*/ 	.word	0x00000082


	//----- nvinfo : EIATTR_KPARAM_INFO
	.align		4
.L_7:
        /*0008*/ 	.byte	0x04, 0x17
        /*000a*/ 	.short	(.L_9 - .L_8)
.L_8:
        /*000c*/ 	.word	0x00000000
        /*0010*/ 	.short	0x0006
        /*0012*/ 	.short	0x0030
        /*0014*/ 	.byte	0x00, 0xf0, 0x21, 0x00


	//----- nvinfo : EIATTR_KPARAM_INFO
	.align		4
.L_9:
        /*0018*/ 	.byte	0x04, 0x17
        /*001a*/ 	.short	(.L_11 - .L_10)
.L_10:
        /*001c*/ 	.word	0x00000000
        /*0020*/ 	.short	0x0005
        /*0022*/ 	.short	0x0028
        /*0024*/ 	.byte	0x00, 0xf5, 0x21, 0x00


	//----- nvinfo : EIATTR_KPARAM_INFO
	.align		4
.L_11:
        /*0028*/ 	.byte	0x04, 0x17
        /*002a*/ 	.short	(.L_13 - .L_12)
.L_12:
        /*002c*/ 	.word	0x00000000
        /*0030*/ 	.short	0x0004
        /*0032*/ 	.short	0x0020
        /*0034*/ 	.byte	0x00, 0xf5, 0x21, 0x00


	//----- nvinfo : EIATTR_KPARAM_INFO
	.align		4
.L_13:
        /*0038*/ 	.byte	0x04, 0x17
        /*003a*/ 	.short	(.L_15 - .L_14)
.L_14:
        /*003c*/ 	.word	0x00000000
        /*0040*/ 	.short	0x0003
        /*0042*/ 	.short	0x0018
        /*0044*/ 	.byte	0x00, 0xf5, 0x21, 0x00


	//----- nvinfo : EIATTR_KPARAM_INFO
	.align		4
.L_15:
        /*0048*/ 	.byte	0x04, 0x17
        /*004a*/ 	.short	(.L_17 - .L_16)
.L_16:
        /*004c*/ 	.word	0x00000000
        /*0050*/ 	.short	0x0002
        /*0052*/ 	.short	0x0010
        /*0054*/ 	.byte	0x00, 0xf5, 0x21, 0x00


	//----- nvinfo : EIATTR_KPARAM_INFO
	.align		4
.L_17:
        /*0058*/ 	.byte	0x04, 0x17
        /*005a*/ 	.short	(.L_19 - .L_18)
.L_18:
        /*005c*/ 	.word	0x00000000
        /*0060*/ 	.short	0x0001
        /*0062*/ 	.short	0x0008
        /*0064*/ 	.byte	0x00, 0xf0, 0x21, 0x00


	//----- nvinfo : EIATTR_KPARAM_INFO
	.align		4
.L_19:
        /*0068*/ 	.byte	0x04, 0x17
        /*006a*/ 	.short	(.L_21 - .L_20)
.L_20:
        /*006c*/ 	.word	0x00000000
        /*0070*/ 	.short	0x0000
        /*0072*/ 	.short	0x0000
        /*0074*/ 	.byte	0x00, 0xf0, 0x21, 0x00


	//----- nvinfo : EIATTR_SPARSE_MMA_MASK
	.align		4
.L_21:
        /*0078*/ 	.byte	0x03, 0x50
        /*007a*/ 	.short	0x0000


	//----- nvinfo : EIATTR_MAXREG_COUNT
	.align		4
        /*007c*/ 	.byte	0x03, 0x1b
        /*007e*/ 	.short	0x00ff


	//----- nvinfo : EIATTR_MERCURY_ISA_VERSION
	.align		4
        /*0080*/ 	.byte	0x03, 0x5f
        /*0082*/ 	.short	0x0101


	//----- nvinfo : EIATTR_VRC_CTA_INIT_COUNT
	.align		4
        /*0084*/ 	.byte	0x02, 0x4a
	.zero		1
	.zero		1


	//----- nvinfo : EIATTR_EXIT_INSTR_OFFSETS
	.align		4
        /*0088*/ 	.byte	0x04, 0x1c
        /*008a*/ 	.short	(.L_23 - .L_22)


	//   ....[0]....
.L_22:
        /*008c*/ 	.word	0x000000b0


	//   ....[1]....
        /*0090*/ 	.word	0x00000330


	//   ....[2]....
        /*0094*/ 	.word	0x00001720


	//----- nvinfo : EIATTR_CRS_STACK_SIZE
	.align		4
.L_23:
        /*0098*/ 	.byte	0x04, 0x1e
        /*009a*/ 	.short	(.L_25 - .L_24)
.L_24:
        /*009c*/ 	.word	0x00000000


	//----- nvinfo : EIATTR_CBANK_PARAM_SIZE
	.align		4
.L_25:
        /*00a0*/ 	.byte	0x03, 0x19
        /*00a2*/ 	.short	0x0038


	//----- nvinfo : EIATTR_PARAM_CBANK
	.align		4
        /*00a4*/ 	.byte	0x04, 0x0a
        /*00a6*/ 	.short	(.L_27 - .L_26)
	.align		4
.L_26:
        /*00a8*/ 	.word	index@(.nv.constant0._Z4flipmmPKiPiS1_S1_m)
        /*00ac*/ 	.short	0x0380
        /*00ae*/ 	.short	0x0038


	//----- nvinfo : EIATTR_SW_WAR
	.align		4
.L_27:
        /*00b0*/ 	.byte	0x04, 0x36
        /*00b2*/ 	.short	(.L_29 - .L_28)
.L_28:
        /*00b4*/ 	.word	0x00000008
.L_29:


//--------------------- .nv.callgraph             --------------------------
	.section	.nv.callgraph,"",@"SHT_CUDA_CALLGRAPH"
	.align	4
	.sectionentsize	8
	.align		4
        /*0000*/ 	.word	0x00000000
	.align		4
        /*0004*/ 	.word	0xffffffff
	.align		4
        /*0008*/ 	.word	0x00000000
	.align		4
        /*000c*/ 	.word	0xfffffffe
	.align		4
        /*0010*/ 	.word	0x00000000
	.align		4
        /*0014*/ 	.word	0xfffffffd
	.align		4
        /*0018*/ 	.word	0x00000000
	.align		4
        /*001c*/ 	.word	0xfffffffc


//--------------------- .text._Z4flipmmPKiPiS1_S1_m --------------------------
	.section	.text._Z4flipmmPKiPiS1_S1_m,"ax",@progbits
	.align	128
        .global         _Z4flipmmPKiPiS1_S1_m
        .type           _Z4flipmmPKiPiS1_S1_m,@function
        .size           _Z4flipmmPKiPiS1_S1_m,(.L_x_10 - _Z4flipmmPKiPiS1_S1_m)
        .other          _Z4flipmmPKiPiS1_S1_m,@"STO_CUDA_ENTRY STV_DEFAULT"
_Z4flipmmPKiPiS1_S1_m:
.text._Z4flipmmPKiPiS1_S1_m:
[----:B------:R-:W-:Y:S01]  /*0000*/  LDC R1, c[0x0][0x37c] ;  /* 0x0000df00ff017b82 */ /* 0x000fe20000000800 */
[----:B------:R-:W0:Y:S07]  /*0010*/  S2R R3, SR_TID.X ;  /* 0x0000000000037919 */ /* 0x000e2e0000002100 */
[----:B------:R-:W0:Y:S01]  /*0020*/  S2UR UR4, SR_CTAID.X ;  /* 0x00000000000479c3 */ /* 0x000e220000002500 */
[----:B------:R-:W1:Y:S07]  /*0030*/  LDCU.64 UR6, c[0x0][0x380] ;  /* 0x00007000ff0677ac */ /* 0x000e6e0008000a00 */
[----:B------:R-:W0:Y:S01]  /*0040*/  LDC R0, c[0x0][0x360] ;  /* 0x0000d800ff007b82 */ /* 0x000e220000000800 */
[----:B------:R-:W2:Y:S01]  /*0050*/  LDCU UR5, c[0x0][0x370] ;  /* 0x00006e00ff0577ac */ /* 0x000ea20008000800 */
[----:B0-----:R-:W-:-:S02]  /*0060*/  IMAD R3, R0, UR4, R3 ;  /* 0x0000000400037c24 */ /* 0x001fc4000f8e0203 */
[----:B--2---:R-:W-:-:S03]  /*0070*/  IMAD R0, R0, UR5, RZ ;  /* 0x0000000500007c24 */ /* 0x004fc6000f8e02ff */
[----:B-1----:R-:W-:Y:S02]  /*0080*/  ISETP.GE.U32.AND P0, PT, R3, UR6, PT ;  /* 0x0000000603007c0c */ /* 0x002fe4000bf06070 */
[----:B------:R-:W-:-:S04]  /*0090*/  SHF.R.S32.HI R21, RZ, 0x1f, R3 ;  /* 0x0000001fff157819 */ /* 0x000fc80000011403 */
[----:B------:R-:W-:-:S13]  /*00a0*/  ISETP.GE.U32.AND.EX P0, PT, R21, UR7, PT, P0 ;  /* 0x0000000715007c0c */ /* 0x000fda000bf06100 */
[----:B------:R-:W-:Y:S05]  /*00b0*/  @P0 EXIT ;  /* 0x000000000000094d */ /* 0x000fea0003800000 */
[----:B------:R-:W0:Y:S01]  /*00c0*/  LDCU.64 UR8, c[0x0][0x3b0] ;  /* 0x00007600ff0877ac */ /* 0x000e220008000a00 */
[----:B------:R-:W-:Y:S01]  /*00d0*/  IMAD.MOV.U32 R20, RZ, RZ, R3 ;  /* 0x000000ffff147224 */ /* 0x000fe200078e0003 */
[----:B------:R-:W1:Y:S01]  /*00e0*/  LDCU.64 UR10, c[0x0][0x358] ;  /* 0x00006b00ff0a77ac */ /* 0x000e620008000a00 */
[----:B------:R-:W2:Y:S01]  /*00f0*/  LDCU.64 UR4, c[0x0][0x388] ;  /* 0x00007100ff0477ac */ /* 0x000ea20008000a00 */
[----:B------:R-:W3:Y:S01]  /*0100*/  LDCU.64 UR12, c[0x0][0x398] ;  /* 0x00007300ff0c77ac */ /* 0x000ee20008000a00 */
[----:B------:R-:W4:Y:S01]  /*0110*/  LDCU.128 UR16, c[0x0][0x3a0] ;  /* 0x00007400ff1077ac */ /* 0x000f220008000c00 */
[----:B0-----:R-:W-:-:S04]  /*0120*/  UISETP.NE.U32.AND UP0, UPT, UR8, URZ, UPT ;  /* 0x000000ff0800728c */ /* 0x001fc8000bf05070 */
[----:B------:R-:W-:-:S09]  /*0130*/  UISETP.NE.AND.EX UP0, UPT, UR9, URZ, UPT, UP0 ;  /* 0x000000ff0900728c */ /* 0x000fd2000bf05300 */
[----:B-1234-:R-:W-:Y:S05]  /*0140*/  BRA.U UP0, `(.L_x_0) ;  /* 0x00000001007c7547 */ /* 0x01efea000b800000 */
[----:B------:R-:W-:Y:S01]  /*0150*/  BSSY.RECONVERGENT B0, `(.L_x_1) ;  /* 0x000001d000007945 */ /* 0x000fe20003800200 */
.L_x_2:
[----:B0-----:R-:W-:Y:S01]  /*0160*/  IMAD R5, R21, UR4, RZ ;  /* 0x0000000415057c24 */ /* 0x001fe2000f8e02ff */
[C---:B------:R-:W-:Y:S01]  /*0170*/  LEA R6, P0, R20.reuse, UR18, 0x2 ;  /* 0x0000001214067c11 */ /* 0x040fe2000f8010ff */
[----:B------:R-:W-:-:S03]  /*0180*/  IMAD.WIDE.U32 R8, R20, UR4, RZ ;  /* 0x0000000414087c25 */ /* 0x000fc6000f8e00ff */
[C---:B------:R-:W-:Y:S01]  /*0190*/  LEA.HI.X R7, R20.reuse, UR19, R21, 0x2, P0 ;  /* 0x0000001314077c11 */ /* 0x040fe200080f1415 */
[----:B------:R-:W-:Y:S02]  /*01a0*/  IMAD R5, R20, UR5, R5 ;  /* 0x0000000514057c24 */ /* 0x000fe4000f8e0205 */
[----:B------:R-:W-:Y:S02]  /*01b0*/  IMAD.SHL.U32 R10, R8, 0x4, RZ ;  /* 0x00000004080a7824 */ /* 0x000fe400078e00ff */
[----:B------:R-:W-:Y:S02]  /*01c0*/  IMAD.IADD R5, R9, 0x1, R5 ;  /* 0x0000000109057824 */ /* 0x000fe400078e0205 */
[----:B------:R-:W2:Y:S01]  /*01d0*/  LDG.E R9, desc[UR10][R6.64] ;  /* 0x0000000a06097981 */ /* 0x000ea2000c1e1900 */
[----:B------:R-:W-:Y:S02]  /*01e0*/  IADD3 R4, P1, PT, R10, UR12, RZ ;  /* 0x0000000c0a047c10 */ /* 0x000fe4000ff3e0ff */
[----:B------:R-:W-:-:S04]  /*01f0*/  SHF.L.U64.HI R12, R8, 0x2, R5 ;  /* 0x00000002080c7819 */ /* 0x000fc80000010205 */
[----:B------:R-:W-:-:S05]  /*0200*/  IADD3.X R5, PT, PT, R12, UR13, RZ, P1, !PT ;  /* 0x0000000d0c057c10 */ /* 0x000fca0008ffe4ff */
[----:B------:R-:W2:Y:S02]  /*0210*/  LDG.E R2, desc[UR10][R4.64] ;  /* 0x0000000a04027981 */ /* 0x000ea4000c1e1900 */
[----:B--2---:R-:W-:-:S05]  /*0220*/  IMAD.IADD R11, R2, 0x1, R9 ;  /* 0x00000001020b7824 */ /* 0x004fca00078e0209 */
[----:B------:R0:W-:Y:S04]  /*0230*/  STG.E desc[UR10][R6.64], R11 ;  /* 0x0000000b06007986 */ /* 0x0001e8000c10190a */
[----:B------:R-:W2:Y:S01]  /*0240*/  LDG.E R2, desc[UR10][R4.64] ;  /* 0x0000000a04027981 */ /* 0x000ea2000c1e1900 */
[----:B------:R-:W-:-:S04]  /*0250*/  IADD3 R8, P0, PT, R10, UR16, RZ ;  /* 0x000000100a087c10 */ /* 0x000fc8000ff1e0ff */
[----:B------:R-:W-:Y:S01]  /*0260*/  IADD3.X R9, PT, PT, R12, UR17, RZ, P0, !PT ;  /* 0x000000110c097c10 */ /* 0x000fe200087fe4ff */
[----:B--2---:R-:W-:-:S05]  /*0270*/  IMAD.MOV R15, RZ, RZ, -R2 ;  /* 0x000000ffff0f7224 */ /* 0x004fca00078e0a02 */
[----:B------:R0:W-:Y:S04]  /*0280*/  STG.E desc[UR10][R4.64], R15 ;  /* 0x0000000f04007986 */ /* 0x0001e8000c10190a */
[----:B------:R-:W2:Y:S01]  /*0290*/  LDG.E R2, desc[UR10][R8.64] ;  /* 0x0000000a08027981 */ /* 0x000ea2000c1e1900 */
[----:B------:R-:W-:-:S05]  /*02a0*/  IMAD.IADD R20, R0, 0x1, R3 ;  /* 0x0000000100147824 */ /* 0x000fca00078e0203 */
[----:B------:R-:W-:Y:S02]  /*02b0*/  ISETP.GE.U32.AND P0, PT, R20, UR6, PT ;  /* 0x0000000614007c0c */ /* 0x000fe4000bf06070 */
[----:B------:R-:W-:-:S04]  /*02c0*/  SHF.R.S32.HI R21, RZ, 0x1f, R20 ;  /* 0x0000001fff157819 */ /* 0x000fc80000011414 */
[----:B------:R-:W-:Y:S01]  /*02d0*/  ISETP.GE.U32.AND.EX P0, PT, R21, UR7, PT, P0 ;  /* 0x0000000715007c0c */ /* 0x000fe2000bf06100 */
[----:B------:R-:W-:Y:S01]  /*02e0*/  IMAD.MOV.U32 R3, RZ, RZ, R20 ;  /* 0x000000ffff037224 */ /* 0x000fe200078e0014 */
[----:B--2---:R-:W-:-:S05]  /*02f0*/  IADD3 R13, PT, PT, -R2, 0x1, RZ ;  /* 0x00000001020d7810 */ /* 0x004fca0007ffe1ff */
[----:B------:R0:W-:Y:S06]  /*0300*/  STG.E desc[UR10][R8.64], R13 ;  /* 0x0000000d08007986 */ /* 0x0001ec000c10190a */
[----:B------:R-:W-:Y:S05]  /*0310*/  @!P0 BRA `(.L_x_2) ;  /* 0xfffffffc00908947 */ /* 0x000fea000383ffff */
[----:B------:R-:W-:Y:S05]  /*0320*/  BSYNC.RECONVERGENT B0 ;  /* 0x0000000000007941 */ /* 0x000fea0003800200 */
.L_x_1:
[----:B------:R-:W-:Y:S05]  /*0330*/  EXIT ;  /* 0x000000000000794d */ /* 0x000fea0003800000 */
.L_x_0:
[----:B------:R-:W0:Y:S01]  /*0340*/  LDCU.64 UR6, c[0x0][0x390] ;  /* 0x00007200ff0677ac */ /* 0x000e220008000a00 */
[----:B------:R-:W1:Y:S01]  /*0350*/  LDCU.64 UR4, c[0x0][0x388] ;  /* 0x00007100ff0477ac */ /* 0x000e620008000a00 */
[----:B------:R-:W-:Y:S02]  /*0360*/  ULOP3.LUT UR13, UR8, 0x7, URZ, 0xc0, !UPT ;  /* 0x00000007080d7892 */ /* 0x000fe4000f8ec0ff */
[----:B------:R-:W-:Y:S02]  /*0370*/  ULOP3.LUT UR12, UR8, 0xfffffff8, URZ, 0xc0, !UPT ;  /* 0xfffffff8080c7892 */ /* 0x000fe4000f8ec0ff */
[----:B0-----:R-:W-:Y:S02]  /*0380*/  ULEA UR6, UP0, UR8, UR6, 0x2 ;  /* 0x0000000608067291 */ /* 0x001fe4000f8010ff */
[----:B-1----:R-:W-:Y:S02]  /*0390*/  USHF.L.U64.HI UR5, UR4, 0x2, UR5 ;  /* 0x0000000204057899 */ /* 0x002fe40008010205 */
[----:B------:R-:W-:-:S02]  /*03a0*/  USHF.L.U32 UR4, UR4, 0x2, URZ ;  /* 0x0000000204047899 */ /* 0x000fc400080006ff */
[----:B------:R-:W-:-:S12]  /*03b0*/  ULEA.HI.X UR7, UR8, UR7, UR9, 0x2, UP0 ;  /* 0x0000000708077291 */ /* 0x000fd800080f1409 */
.L_x_8:
[----:B0-----:R-:W0:Y:S01]  /*03c0*/  LDC.64 R8, c[0x0][0x388] ;  /* 0x0000e200ff087b82 */ /* 0x001e220000000a00 */
[----:B-1----:R-:W1:Y:S01]  /*03d0*/  LDCU.64 UR8, c[0x0][0x398] ;  /* 0x00007300ff0877ac */ /* 0x002e620008000a00 */
[----:B--2---:R-:W2:Y:S06]  /*03e0*/  LDCU.128 UR16, c[0x0][0x3a0] ;  /* 0x00007400ff1077ac */ /* 0x004eac0008000c00 */
[----:B------:R-:W3:Y:S01]  /*03f0*/  LDC.64 R10, c[0x0][0x3b0] ;  /* 0x0000ec00ff0a7b82 */ /* 0x000ee20000000a00 */
[----:B--2---:R-:W-:Y:S01]  /*0400*/  LEA R16, P1, R20, UR18, 0x2 ;  /* 0x0000001214107c11 */ /* 0x004fe2000f8210ff */
[----:B0-----:R-:W-:-:S02]  /*0410*/  IMAD R2, R21, R8, RZ ;  /* 0x0000000815027224 */ /* 0x001fc400078e02ff */
[C---:B------:R-:W-:Y:S01]  /*0420*/  IMAD.WIDE.U32 R4, R20.reuse, R8, RZ ;  /* 0x0000000814047225 */ /* 0x040fe200078e00ff */
[----:B------:R-:W-:-:S03]  /*0430*/  LEA.HI.X R17, R20, UR19, R21, 0x2, P1 ;  /* 0x0000001314117c11 */ /* 0x000fc600088f1415 */
[----:B------:R-:W-:Y:S02]  /*0440*/  IMAD R7, R20, R9, R2 ;  /* 0x0000000914077224 */ /* 0x000fe400078e0202 */
[----:B------:R-:W-:Y:S01]  /*0450*/  IMAD.SHL.U32 R15, R4, 0x4, RZ ;  /* 0x00000004040f7824 */ /* 0x000fe200078e00ff */
[----:B------:R-:W2:Y:S01]  /*0460*/  LDG.E R6, desc[UR10][R16.64] ;  /* 0x0000000a10067981 */ /* 0x000ea2000c1e1900 */
[----:B------:R-:W-:Y:S01]  /*0470*/  IMAD.IADD R5, R5, 0x1, R7 ;  /* 0x0000000105057824 */ /* 0x000fe200078e0207 */
[C---:B---3--:R-:W-:Y:S01]  /*0480*/  SHF.L.U64.HI R7, R10.reuse, 0x2, R11 ;  /* 0x000000020a077819 */ /* 0x048fe2000001020b */
[----:B------:R-:W-:Y:S01]  /*0490*/  IMAD.SHL.U32 R14, R10, 0x4, RZ ;  /* 0x000000040a0e7824 */ /* 0x000fe200078e00ff */
[----:B-1----:R-:W-:Y:S02]  /*04a0*/  IADD3 R2, P0, PT, R15, UR8, RZ ;  /* 0x000000080f027c10 */ /* 0x002fe4000ff1e0ff */
[----:B------:R-:W-:-:S04]  /*04b0*/  SHF.L.U64.HI R18, R4, 0x2, R5 ;  /* 0x0000000204127819 */ /* 0x000fc80000010205 */
[----:B------:R-:W-:Y:S02]  /*04c0*/  IADD3.X R4, PT, PT, R18, UR9, RZ, P0, !PT ;  /* 0x0000000912047c10 */ /* 0x000fe400087fe4ff */
[----:B------:R-:W-:-:S05]  /*04d0*/  IADD3 R12, P0, PT, R14, R2, RZ ;  /* 0x000000020e0c7210 */ /* 0x000fca0007f1e0ff */
[----:B------:R-:W-:-:S05]  /*04e0*/  IMAD.X R13, R7, 0x1, R4, P0 ;  /* 0x00000001070d7824 */ /* 0x000fca00000e0604 */
[----:B------:R-:W2:Y:S01]  /*04f0*/  LDG.E R5, desc[UR10][R12.64] ;  /* 0x0000000a0c057981 */ /* 0x000ea2000c1e1900 */
[----:B------:R-:W-:-:S04]  /*0500*/  ISETP.GE.U32.AND P0, PT, R10, 0x8, PT ;  /* 0x000000080a00780c */ /* 0x000fc80003f06070 */
[----:B------:R-:W-:Y:S01]  /*0510*/  ISETP.GE.U32.AND.EX P0, PT, R11, RZ, PT, P0 ;  /* 0x000000ff0b00720c */ /* 0x000fe20003f06100 */
[----:B------:R-:W-:Y:S02]  /*0520*/  IMAD.MOV.U32 R22, RZ, RZ, RZ ;  /* 0x000000ffff167224 */ /* 0x000fe400078e00ff */
[----:B--2---:R-:W-:-:S05]  /*0530*/  IMAD.IADD R19, R5, 0x1, R6 ;  /* 0x0000000105137824 */ /* 0x004fca00078e0206 */
[----:B------:R0:W-:Y:S01]  /*0540*/  STG.E desc[UR10][R16.64], R19 ;  /* 0x0000001310007986 */ /* 0x0001e2000c10190a */
[----:B------:R-:W-:-:S04]  /*0550*/  IADD3 R5, P1, PT, R15, UR16, RZ ;  /* 0x000000100f057c10 */ /* 0x000fc8000ff3e0ff */
[----:B------:R-:W-:Y:S02]  /*0560*/  IADD3.X R6, PT, PT, R18, UR17, RZ, P1, !PT ;  /* 0x0000001112067c10 */ /* 0x000fe40008ffe4ff */
[----:B------:R-:W-:-:S05]  /*0570*/  IADD3 R14, P1, PT, R14, R5, RZ ;  /* 0x000000050e0e7210 */ /* 0x000fca0007f3e0ff */
[----:B------:R-:W-:Y:S02]  /*0580*/  IMAD.X R15, R7, 0x1, R6, P1 ;  /* 0x00000001070f7824 */ /* 0x000fe400008e0606 */
[----:B------:R-:W-:Y:S01]  /*0590*/  IMAD.MOV.U32 R7, RZ, RZ, RZ ;  /* 0x000000ffff077224 */ /* 0x000fe200078e00ff */
[----:B0-----:R-:W-:Y:S06]  /*05a0*/  @!P0 BRA `(.L_x_3) ;  /* 0x0000000400ec8947 */ /* 0x001fec0003800000 */
[----:B------:R-:W0:Y:S01]  /*05b0*/  LDC.64 R16, c[0x0][0x3a0] ;  /* 0x0000e800ff107b82 */ /* 0x000e220000000a00 */
[----:B------:R-:W-:Y:S02]  /*05c0*/  IMAD R22, R20, UR5, RZ ;  /* 0x0000000514167c24 */ /* 0x000fe4000f8e02ff */
[----:B------:R-:W-:Y:S02]  /*05d0*/  IMAD.U32 R24, RZ, RZ, UR6 ;  /* 0x00000006ff187e24 */ /* 0x000fe4000f8e00ff */
[----:B------:R-:W-:Y:S02]  /*05e0*/  IMAD R21, R21, UR4, R22 ;  /* 0x0000000415157c24 */ /* 0x000fe4000f8e0216 */
[----:B------:R-:W-:Y:S01]  /*05f0*/  IMAD.U32 R25, RZ, RZ, UR7 ;  /* 0x00000007ff197e24 */ /* 0x000fe2000f8e00ff */
[----:B------:R-:W1:Y:S01]  /*0600*/  LDC.64 R18, c[0x0][0x398] ;  /* 0x0000e600ff127b82 */ /* 0x000e620000000a00 */
[----:B------:R-:W-:-:S07]  /*0610*/  IMAD.U32 R26, RZ, RZ, UR12 ;  /* 0x0000000cff1a7e24 */ /* 0x000fce000f8e00ff */
[----:B------:R-:W2:Y:S01]  /*0620*/  LDC R7, c[0x0][0x3b4] ;  /* 0x0000ed00ff077b82 */ /* 0x000ea20000000800 */
[----:B0-----:R-:W-:-:S03]  /*0630*/  IMAD.WIDE.U32 R16, R20, UR4, R16 ;  /* 0x0000000414107c25 */ /* 0x001fc6000f8e0010 */
[----:B------:R-:W-:Y:S01]  /*0640*/  IADD3 R16, P0, PT, R16, 0x10, RZ ;  /* 0x0000001010107810 */ /* 0x000fe20007f1e0ff */
[----:B-1----:R-:W-:-:S04]  /*0650*/  IMAD.WIDE.U32 R18, R20, UR4, R18 ;  /* 0x0000000414127c25 */ /* 0x002fc8000f8e0012 */
[----:B------:R-:W-:Y:S01]  /*0660*/  IMAD.X R17, R17, 0x1, R21, P0 ;  /* 0x0000000111117824 */ /* 0x000fe200000e0615 */
[----:B------:R-:W-:Y:S01]  /*0670*/  IADD3 R20, P1, PT, R18, 0x10, RZ ;  /* 0x0000001012147810 */ /* 0x000fe20007f3e0ff */
[----:B--2---:R-:W-:-:S04]  /*0680*/  IMAD.MOV.U32 R11, RZ, RZ, R7 ;  /* 0x000000ffff0b7224 */ /* 0x004fc800078e0007 */
[----:B------:R-:W-:-:S08]  /*0690*/  IMAD.X R29, R21, 0x1, R19, P1 ;  /* 0x00000001151d7824 */ /* 0x000fd000008e0613 */
.L_x_4:
[----:B------:R-:W2:Y:S04]  /*06a0*/  LDG.E R21, desc[UR10][R14.64] ;  /* 0x0000000a0e157981 */ /* 0x000ea8000c1e1900 */
[----:B0-----:R-:W3:Y:S01]  /*06b0*/  LDG.E R27, desc[UR10][R16.64+-0x10] ;  /* 0xfffff00a101b7981 */ /* 0x001ee2000c1e1900 */
[----:B------:R-:W-:-:S03]  /*06c0*/  IMAD.MOV.U32 R18, RZ, RZ, R20 ;  /* 0x000000ffff127224 */ /* 0x000fc600078e0014 */
[----:B------:R-:W4:Y:S01]  /*06d0*/  LDG.E R22, desc[UR10][R24.64] ;  /* 0x0000000a18167981 */ /* 0x000f22000c1e1900 */
[----:B------:R-:W-:-:S05]  /*06e0*/  IMAD.MOV.U32 R19, RZ, RZ, R29 ;  /* 0x000000ffff137224 */ /* 0x000fca00078e001d */
[----:B------:R-:W5:Y:S01]  /*06f0*/  LDG.E R23, desc[UR10][R18.64+-0x10] ;  /* 0xfffff00a12177981 */ /* 0x000f62000c1e1900 */
[----:B--2---:R-:W-:Y:S02]  /*0700*/  LEA R21, R21, 0xffffffff, 0x1 ;  /* 0xffffffff15157811 */ /* 0x004fe400078e08ff */
[----:B---3--:R-:W-:-:S03]  /*0710*/  LEA R20, R27, 0xffffffff, 0x1 ;  /* 0xffffffff1b147811 */ /* 0x008fc600078e08ff */
[----:B----4-:R-:W-:-:S04]  /*0720*/  IMAD R21, R22, R21, RZ ;  /* 0x0000001516157224 */ /* 0x010fc800078e02ff */
[----:B------:R-:W-:Y:S01]  /*0730*/  IMAD R22, R21, R20, RZ ;  /* 0x0000001415167224 */ /* 0x000fe200078e02ff */
[----:B------:R-:W-:-:S03]  /*0740*/  IADD3 R20, P0, PT, R24, UR4, RZ ;  /* 0x0000000418147c10 */ /* 0x000fc6000ff1e0ff */
[----:B-----5:R-:W-:Y:S01]  /*0750*/  IMAD R27, R22, 0x2, R23 ;  /* 0x00000002161b7824 */ /* 0x020fe200078e0217 */
[----:B------:R-:W-:Y:S01]  /*0760*/  IADD3.X R21, PT, PT, R25, UR5, RZ, P0, !PT ;  /* 0x0000000519157c10 */ /* 0x000fe200087fe4ff */
[----:B------:R-:W2:Y:S04]  /*0770*/  LDG.E R23, desc[UR10][R18.64+-0xc] ;  /* 0xfffff40a12177981 */ /* 0x000ea8000c1e1900 */
[----:B------:R0:W-:Y:S04]  /*0780*/  STG.E desc[UR10][R18.64+-0x10], R27 ;  /* 0xfffff01b12007986 */ /* 0x0001e8000c10190a */
[----:B------:R-:W3:Y:S04]  /*0790*/  LDG.E R29, desc[UR10][R14.64] ;  /* 0x0000000a0e1d7981 */ /* 0x000ee8000c1e1900 */
[----:B------:R-:W4:Y:S04]  /*07a0*/  LDG.E R28, desc[UR10][R20.64] ;  /* 0x0000000a141c7981 */ /* 0x000f28000c1e1900 */
[----:B------:R-:W5:Y:S01]  /*07b0*/  LDG.E R22, desc[UR10][R16.64+-0xc] ;  /* 0xfffff40a10167981 */ /* 0x000f62000c1e1900 */
[----:B---3--:R-:W-:-:S05]  /*07c0*/  LEA R29, R29, 0xffffffff, 0x1 ;  /* 0xffffffff1d1d7811 */ /* 0x008fca00078e08ff */
[----:B----4-:R-:W-:Y:S01]  /*07d0*/  IMAD R28, R28, R29, RZ ;  /* 0x0000001d1c1c7224 */ /* 0x010fe200078e02ff */
[----:B-----5:R-:W-:-:S05]  /*07e0*/  LEA R29, R22, 0xffffffff, 0x1 ;  /* 0xffffffff161d7811 */ /* 0x020fca00078e08ff */
[----:B------:R-:W-:Y:S01]  /*07f0*/  IMAD R28, R28, R29, RZ ;  /* 0x0000001d1c1c7224 */ /* 0x000fe200078e02ff */
[----:B------:R-:W-:-:S03]  /*0800*/  IADD3 R22, P0, PT, R20, UR4, RZ ;  /* 0x0000000414167c10 */ /* 0x000fc6000ff1e0ff */
[----:B--2---:R-:W-:Y:S01]  /*0810*/  IMAD R29, R28, 0x2, R23 ;  /* 0x000000021c1d7824 */ /* 0x004fe200078e0217 */
[----:B------:R-:W-:Y:S02]  /*0820*/  IADD3.X R23, PT, PT, R21, UR5, RZ, P0, !PT ;  /* 0x0000000515177c10 */ /* 0x000fe400087fe4ff */
[----:B------:R-:W2:Y:S04]  /*0830*/  LDG.E R21, desc[UR10][R18.64+-0x8] ;  /* 0xfffff80a12157981 */ /* 0x000ea8000c1e1900 */
[----:B------:R1:W-:Y:S04]  /*0840*/  STG.E desc[UR10][R18.64+-0xc], R29 ;  /* 0xfffff41d12007986 */ /* 0x0003e8000c10190a */
[----:B------:R-:W3:Y:S04]  /*0850*/  LDG.E R28, desc[UR10][R14.64] ;  /* 0x0000000a0e1c7981 */ /* 0x000ee8000c1e1900 */
[----:B------:R-:W4:Y:S04]  /*0860*/  LDG.E R20, desc[UR10][R16.64+-0x8] ;  /* 0xfffff80a10147981 */ /* 0x000f28000c1e1900 */
[----:B0-----:R-:W5:Y:S01]  /*0870*/  LDG.E R27, desc[UR10][R22.64] ;  /* 0x0000000a161b7981 */ /* 0x001f62000c1e1900 */
[----:B---3--:R-:W-:-:S02]  /*0880*/  LEA R28, R28, 0xffffffff, 0x1 ;  /* 0xffffffff1c1c7811 */ /* 0x008fc400078e08ff */
[----:B----4-:R-:W-:-:S03]  /*0890*/  LEA R20, R20, 0xffffffff, 0x1 ;  /* 0xffffffff14147811 */ /* 0x010fc600078e08ff */
[----:B-----5:R-:W-:-:S04]  /*08a0*/  IMAD R27, R27, R28, RZ ;  /* 0x0000001c1b1b7224 */ /* 0x020fc800078e02ff */
[----:B------:R-:W-:Y:S01]  /*08b0*/  IMAD R28, R27, R20, RZ ;  /* 0x000000141b1c7224 */ /* 0x000fe200078e02ff */
[----:B------:R-:W-:-:S03]  /*08c0*/  IADD3 R20, P0, PT, R22, UR4, RZ ;  /* 0x0000000416147c10 */ /* 0x000fc6000ff1e0ff */
[----:B--2---:R-:W-:Y:S01]  /*08d0*/  IMAD R27, R28, 0x2, R21 ;  /* 0x000000021c1b7824 */ /* 0x004fe200078e0215 */
[----:B------:R-:W-:Y:S02]  /*08e0*/  IADD3.X R21, PT, PT, R23, UR5, RZ, P0, !PT ;  /* 0x0000000517157c10 */ /* 0x000fe400087fe4ff */
[----:B------:R-:W2:Y:S04]  /*08f0*/  LDG.E R23, desc[UR10][R18.64+-0x4] ;  /* 0xfffffc0a12177981 */ /* 0x000ea8000c1e1900 */
[----:B------:R0:W-:Y:S04]  /*0900*/  STG.E desc[UR10][R18.64+-0x8], R27 ;  /* 0xfffff81b12007986 */ /* 0x0001e8000c10190a */
[----:B-1----:R-:W3:Y:S04]  /*0910*/  LDG.E R29, desc[UR10][R14.64] ;  /* 0x0000000a0e1d7981 */ /* 0x002ee8000c1e1900 */
        /* <DEDUP_REMOVED lines=30> */
[----:B------:R-:W-:Y:S02]  /*0b00*/  IADD3 R22, P0, PT, R20, UR4, RZ ;  /* 0x0000000414167c10 */ /* 0x000fe4000ff1e0ff */
[----:B------:R-:W3:Y:S01]  /*0b10*/  LDG.E R20, desc[UR10][R18.64+0x8] ;  /* 0x0000080a12147981 */ /* 0x000ee2000c1e1900 */
[----:B--2---:R-:W-:Y:S01]  /*0b20*/  IMAD R29, R28, 0x2, R23 ;  /* 0x000000021c1d7824 */ /* 0x004fe200078e0217 */
[----:B------:R-:W-:-:S04]  /*0b30*/  IADD3.X R23, PT, PT, R21, UR5, RZ, P0, !PT ;  /* 0x0000000515177c10 */ /* 0x000fc800087fe4ff */
[----:B------:R1:W-:Y:S04]  /*0b40*/  STG.E desc[UR10][R18.64+0x4], R29 ;  /* 0x0000041d12007986 */ /* 0x0003e8000c10190a */
[----:B------:R-:W2:Y:S04]  /*0b50*/  LDG.E R28, desc[UR10][R14.64] ;  /* 0x0000000a0e1c7981 */ /* 0x000ea8000c1e1900 */
[----:B0-----:R-:W4:Y:S04]  /*0b60*/  LDG.E R27, desc[UR10][R22.64] ;  /* 0x0000000a161b7981 */ /* 0x001f28000c1e1900 */
[----:B------:R-:W5:Y:S01]  /*0b70*/  LDG.E R21, desc[UR10][R16.64+0x8] ;  /* 0x0000080a10157981 */ /* 0x000f62000c1e1900 */
[----:B--2---:R-:W-:-:S05]  /*0b80*/  LEA R28, R28, 0xffffffff, 0x1 ;  /* 0xffffffff1c1c7811 */ /* 0x004fca00078e08ff */
[----:B----4-:R-:W-:Y:S01]  /*0b90*/  IMAD R27, R27, R28, RZ ;  /* 0x0000001c1b1b7224 */ /* 0x010fe200078e02ff */
[----:B-----5:R-:W-:-:S05]  /*0ba0*/  LEA R28, R21, 0xffffffff, 0x1 ;  /* 0xffffffff151c7811 */ /* 0x020fca00078e08ff */
[----:B------:R-:W-:-:S04]  /*0bb0*/  IMAD R27, R27, R28, RZ ;  /* 0x0000001c1b1b7224 */ /* 0x000fc800078e02ff */
[----:B---3--:R-:W-:Y:S01]  /*0bc0*/  IMAD R27, R27, 0x2, R20 ;  /* 0x000000021b1b7824 */ /* 0x008fe200078e0214 */
[----:B------:R-:W-:Y:S02]  /*0bd0*/  IADD3 R20, P0, PT, R22, UR4, RZ ;  /* 0x0000000416147c10 */ /* 0x000fe4000ff1e0ff */
[----:B------:R-:W2:Y:S02]  /*0be0*/  LDG.E R22, desc[UR10][R18.64+0xc] ;  /* 0x00000c0a12167981 */ /* 0x000ea4000c1e1900 */
[----:B------:R-:W-:Y:S02]  /*0bf0*/  IADD3.X R21, PT, PT, R23, UR5, RZ, P0, !PT ;  /* 0x0000000517157c10 */ /* 0x000fe400087fe4ff */
[----:B------:R0:W-:Y:S04]  /*0c00*/  STG.E desc[UR10][R18.64+0x8], R27 ;  /* 0x0000081b12007986 */ /* 0x0001e8000c10190a */
[----:B------:R-:W3:Y:S04]  /*0c10*/  LDG.E R23, desc[UR10][R14.64] ;  /* 0x0000000a0e177981 */ /* 0x000ee8000c1e1900 */
[----:B------:R4:W5:Y:S04]  /*0c20*/  LDG.E R28, desc[UR10][R16.64+0xc] ;  /* 0x00000c0a101c7981 */ /* 0x000968000c1e1900 */
[----:B------:R-:W2:Y:S01]  /*0c30*/  LDG.E R20, desc[UR10][R20.64] ;  /* 0x0000000a14147981 */ /* 0x000ea2000c1e1900 */
[----:B------:R-:W-:-:S04]  /*0c40*/  IADD3 R26, P0, PT, R26, -0x8, RZ ;  /* 0xfffffff81a1a7810 */ /* 0x000fc80007f1e0ff */
[----:B------:R-:W-:Y:S02]  /*0c50*/  IADD3.X R11, PT, PT, R11, -0x1, RZ, P0, !PT ;  /* 0xffffffff0b0b7810 */ /* 0x000fe400007fe4ff */
[----:B------:R-:W-:-:S04]  /*0c60*/  ISETP.NE.U32.AND P0, PT, R26, RZ, PT ;  /* 0x000000ff1a00720c */ /* 0x000fc80003f05070 */
[----:B------:R-:W-:Y:S02]  /*0c70*/  ISETP.NE.AND.EX P0, PT, R11, RZ, PT, P0 ;  /* 0x000000ff0b00720c */ /* 0x000fe40003f05300 */
[----:B----4-:R-:W-:Y:S02]  /*0c80*/  IADD3 R16, P2, PT, R16, 0x20, RZ ;  /* 0x0000002010107810 */ /* 0x010fe40007f5e0ff */
[----:B------:R-:W-:-:S03]  /*0c90*/  LEA R24, P1, R8, R24, 0x5 ;  /* 0x0000001808187211 */ /* 0x000fc600078228ff */
[----:B------:R-:W-:Y:S01]  /*0ca0*/  IMAD.X R17, RZ, RZ, R17, P2 ;  /* 0x000000ffff117224 */ /* 0x000fe200010e0611 */
[----:B------:R-:W-:Y:S02]  /*0cb0*/  LEA.HI.X R25, R8, R25, R9, 0x5, P1 ;  /* 0x0000001908197211 */ /* 0x000fe400008f2c09 */
[----:B---3--:R-:W-:Y:S02]  /*0cc0*/  LEA R23, R23, 0xffffffff, 0x1 ;  /* 0xffffffff17177811 */ /* 0x008fe400078e08ff */
[----:B-----5:R-:W-:-:S03]  /*0cd0*/  LEA R28, R28, 0xffffffff, 0x1 ;  /* 0xffffffff1c1c7811 */ /* 0x020fc600078e08ff */
[----:B--2---:R-:W-:-:S04]  /*0ce0*/  IMAD R23, R20, R23, RZ ;  /* 0x0000001714177224 */ /* 0x004fc800078e02ff */
[----:B------:R-:W-:-:S04]  /*0cf0*/  IMAD R23, R23, R28, RZ ;  /* 0x0000001c17177224 */ /* 0x000fc800078e02ff */
[----:B------:R-:W-:-:S05]  /*0d00*/  IMAD R23, R23, 0x2, R22 ;  /* 0x0000000217177824 */ /* 0x000fca00078e0216 */
[----:B------:R0:W-:Y:S01]  /*0d10*/  STG.E desc[UR10][R18.64+0xc], R23 ;  /* 0x00000c1712007986 */ /* 0x0001e2000c10190a */
[----:B------:R-:W-:-:S05]  /*0d20*/  IADD3 R20, P3, PT, R18, 0x20, RZ ;  /* 0x0000002012147810 */ /* 0x000fca0007f7e0ff */
[----:B-1----:R-:W-:Y:S01]  /*0d30*/  IMAD.X R29, RZ, RZ, R19, P3 ;  /* 0x000000ffff1d7224 */ /* 0x002fe200018e0613 */
[----:B------:R-:W-:Y:S07]  /*0d40*/  @P0 BRA `(.L_x_4) ;  /* 0xfffffff800540947 */ /* 0x000fee000383ffff */
[----:B------:R-:W-:-:S07]  /*0d50*/  IMAD.U32 R22, RZ, RZ, UR12 ;  /* 0x0000000cff167e24 */ /* 0x000fce000f8e00ff */
.L_x_3:
[----:B------:R-:W-:-:S04]  /*0d60*/  UISETP.NE.U32.AND UP0, UPT, UR13, URZ, UPT ;  /* 0x000000ff0d00728c */ /* 0x000fc8000bf05070 */
[----:B------:R-:W-:-:S09]  /*0d70*/  UISETP.NE.AND.EX UP0, UPT, URZ, URZ, UPT, UP0 ;  /* 0x000000ffff00728c */ /* 0x000fd2000bf05300 */
[----:B------:R-:W-:Y:S05]  /*0d80*/  BRA.U !UP0, `(.L_x_5) ;  /* 0x0000000908307547 */ /* 0x000fea000b800000 */
[----:B------:R-:W-:-:S04]  /*0d90*/  UIADD3 UR8, UP0, UPT, UR13, -0x1, URZ ;  /* 0xffffffff0d087890 */ /* 0x000fc8000ff1e0ff */
[----:B------:R-:W-:Y:S02]  /*0da0*/  UIADD3.X UR9, UPT, UPT, URZ, -0x1, URZ, UP0, !UPT ;  /* 0xffffffffff097890 */ /* 0x000fe400087fe4ff */
[----:B------:R-:W-:-:S04]  /*0db0*/  UISETP.GE.U32.AND UP0, UPT, UR8, 0x3, UPT ;  /* 0x000000030800788c */ /* 0x000fc8000bf06070 */
[----:B------:R-:W-:-:S09]  /*0dc0*/  UISETP.GE.U32.AND.EX UP0, UPT, UR9, URZ, UPT, UP0 ;  /* 0x000000ff0900728c */ /* 0x000fd2000bf06100 */
[----:B------:R-:W-:Y:S05]  /*0dd0*/  BRA.U !UP0, `(.L_x_6) ;  /* 0x0000000108f87547 */ /* 0x000fea000b800000 */
[----:B------:R-:W1:Y:S01]  /*0de0*/  LDC.64 R16, c[0x0][0x390] ;  /* 0x0000e400ff107b82 */ /* 0x000e620000000a00 */
[----:B------:R-:W0:Y:S01]  /*0df0*/  LDCU.64 UR8, c[0x0][0x3b0] ;  /* 0x00007600ff0877ac */ /* 0x000e220008000a00 */
[----:B------:R-:W-:Y:S01]  /*0e00*/  IMAD R11, R7, R8, RZ ;  /* 0x00000008070b7224 */ /* 0x000fe200078e02ff */
[----:B------:R-:W2:Y:S01]  /*0e10*/  LDG.E R24, desc[UR10][R14.64] ;  /* 0x0000000a0e187981 */ /* 0x000ea2000c1e1900 */
[C---:B------:R-:W-:Y:S02]  /*0e20*/  IMAD.SHL.U32 R25, R22.reuse, 0x4, RZ ;  /* 0x0000000416197824 */ /* 0x040fe400078e00ff */
[----:B------:R-:W-:-:S03]  /*0e30*/  IMAD R11, R22, R9, R11 ;  /* 0x00000009160b7224 */ /* 0x000fc600078e020b */
[----:B------:R-:W-:Y:S01]  /*0e40*/  IADD3 R20, P1, PT, R25, R5, RZ ;  /* 0x0000000519147210 */ /* 0x000fe20007f3e0ff */
[----:B0-----:R-:W-:-:S04]  /*0e50*/  IMAD.WIDE.U32 R18, R22, R8, UR8 ;  /* 0x0000000816127e25 */ /* 0x001fc8000f8e0008 */
[----:B------:R-:W-:Y:S01]  /*0e60*/  IMAD.IADD R19, R19, 0x1, R11 ;  /* 0x0000000113137824 */ /* 0x000fe200078e020b */
[----:B-1----:R-:W-:Y:S02]  /*0e70*/  LEA R16, P0, R18, R16, 0x2 ;  /* 0x0000001012107211 */ /* 0x002fe400078010ff */
[----:B------:R-:W-:Y:S02]  /*0e80*/  SHF.L.U64.HI R11, R22, 0x2, R7 ;  /* 0x00000002160b7819 */ /* 0x000fe40000010207 */
[----:B------:R-:W-:-:S03]  /*0e90*/  LEA.HI.X R17, R18, R17, R19, 0x2, P0 ;  /* 0x0000001112117211 */ /* 0x000fc600000f1413 */
[----:B------:R-:W-:Y:S01]  /*0ea0*/  IMAD.X R21, R11, 0x1, R6, P1 ;  /* 0x000000010b157824 */ /* 0x000fe200008e0606 */
[----:B------:R-:W-:Y:S01]  /*0eb0*/  IADD3 R18, P0, PT, R25, R2, RZ ;  /* 0x0000000219127210 */ /* 0x000fe20007f1e0ff */
[----:B------:R-:W3:Y:S04]  /*0ec0*/  LDG.E R23, desc[UR10][R16.64] ;  /* 0x0000000a10177981 */ /* 0x000ee8000c1e1900 */
[----:B------:R-:W4:Y:S01]  /*0ed0*/  LDG.E R25, desc[UR10][R20.64] ;  /* 0x0000000a14197981 */ /* 0x000f22000c1e1900 */
[----:B------:R-:W-:-:S05]  /*0ee0*/  IMAD.X R19, R11, 0x1, R4, P0 ;  /* 0x000000010b137824 */ /* 0x000fca00000e0604 */
[----:B------:R-:W5:Y:S01]  /*0ef0*/  LDG.E R11, desc[UR10][R18.64] ;  /* 0x0000000a120b7981 */ /* 0x000f62000c1e1900 */
[----:B------:R-:W-:-:S04]  /*0f00*/  IADD3 R26, P0, PT, R16, UR4, RZ ;  /* 0x00000004101a7c10 */ /* 0x000fc8000ff1e0ff */
[----:B------:R-:W-:Y:S02]  /*0f10*/  IADD3.X R27, PT, PT, R17, UR5, RZ, P0, !PT ;  /* 0x00000005111b7c10 */ /* 0x000fe400087fe4ff */
[----:B--2---:R-:W-:-:S05]  /*0f20*/  LEA R24, R24, 0xffffffff, 0x1 ;  /* 0xffffffff18187811 */ /* 0x004fca00078e08ff */
[----:B---3--:R-:W-:Y:S01]  /*0f30*/  IMAD R23, R23, R24, RZ ;  /* 0x0000001817177224 */ /* 0x008fe200078e02ff */
[----:B----4-:R-:W-:-:S05]  /*0f40*/  LEA R24, R25, 0xffffffff, 0x1 ;  /* 0xffffffff19187811 */ /* 0x010fca00078e08ff */
[----:B------:R-:W-:-:S04]  /*0f50*/  IMAD R24, R23, R24, RZ ;  /* 0x0000001817187224 */ /* 0x000fc800078e02ff */
[----:B-----5:R-:W-:Y:S02]  /*0f60*/  IMAD R23, R24, 0x2, R11 ;  /* 0x0000000218177824 */ /* 0x020fe400078e020b */
        /* <DEDUP_REMOVED lines=11> */
[----:B------:R-:W-:Y:S01]  /*1020*/  IADD3.X R25, PT, PT, R27, UR5, RZ, P0, !PT ;  /* 0x000000051b197c10 */ /* 0x000fe200087fe4ff */
[----:B------:R-:W2:Y:S04]  /*1030*/  LDG.E R11, desc[UR10][R18.64+0x8] ;  /* 0x0000080a120b7981 */ /* 0x000ea8000c1e1900 */
[----:B------:R1:W-:Y:S04]  /*1040*/  STG.E desc[UR10][R18.64+0x4], R29 ;  /* 0x0000041d12007986 */ /* 0x0003e8000c10190a */
[----:B------:R-:W3:Y:S04]  /*1050*/  LDG.E R17, desc[UR10][R14.64] ;  /* 0x0000000a0e117981 */ /* 0x000ee8000c1e1900 */
[----:B0-----:R-:W4:Y:S04]  /*1060*/  LDG.E R23, desc[UR10][R20.64+0x8] ;  /* 0x0000080a14177981 */ /* 0x001f28000c1e1900 */
[----:B------:R-:W5:Y:S01]  /*1070*/  LDG.E R16, desc[UR10][R24.64] ;  /* 0x0000000a18107981 */ /* 0x000f62000c1e1900 */
[----:B---3--:R-:W-:-:S02]  /*1080*/  LEA R17, R17, 0xffffffff, 0x1 ;  /* 0xffffffff11117811 */ /* 0x008fc400078e08ff */
[----:B----4-:R-:W-:-:S03]  /*1090*/  LEA R23, R23, 0xffffffff, 0x1 ;  /* 0xffffffff17177811 */ /* 0x010fc600078e08ff */
[----:B-----5:R-:W-:-:S04]  /*10a0*/  IMAD R16, R16, R17, RZ ;  /* 0x0000001110107224 */ /* 0x020fc800078e02ff */
[----:B------:R-:W-:Y:S01]  /*10b0*/  IMAD R26, R16, R23, RZ ;  /* 0x00000017101a7224 */ /* 0x000fe200078e02ff */
[----:B------:R-:W-:-:S03]  /*10c0*/  IADD3 R16, P0, PT, R24, UR4, RZ ;  /* 0x0000000418107c10 */ /* 0x000fc6000ff1e0ff */
[----:B--2---:R-:W-:Y:S01]  /*10d0*/  IMAD R11, R26, 0x2, R11 ;  /* 0x000000021a0b7824 */ /* 0x004fe200078e020b */
[----:B------:R-:W-:Y:S01]  /*10e0*/  IADD3.X R17, PT, PT, R25, UR5, RZ, P0, !PT ;  /* 0x0000000519117c10 */ /* 0x000fe200087fe4ff */
[----:B------:R-:W2:Y:S04]  /*10f0*/  LDG.E R26, desc[UR10][R18.64+0xc] ;  /* 0x00000c0a121a7981 */ /* 0x000ea8000c1e1900 */
[----:B------:R1:W-:Y:S04]  /*1100*/  STG.E desc[UR10][R18.64+0x8], R11 ;  /* 0x0000080b12007986 */ /* 0x0003e8000c10190a */
[----:B------:R-:W3:Y:S04]  /*1110*/  LDG.E R23, desc[UR10][R14.64] ;  /* 0x0000000a0e177981 */ /* 0x000ee8000c1e1900 */
[----:B------:R-:W4:Y:S04]  /*1120*/  LDG.E R20, desc[UR10][R20.64+0xc] ;  /* 0x00000c0a14147981 */ /* 0x000f28000c1e1900 */
[----:B------:R-:W5:Y:S01]  /*1130*/  LDG.E R16, desc[UR10][R16.64] ;  /* 0x0000000a10107981 */ /* 0x000f62000c1e1900 */
[----:B------:R-:W-:-:S05]  /*1140*/  IADD3 R22, P0, PT, R22, 0x4, RZ ;  /* 0x0000000416167810 */ /* 0x000fca0007f1e0ff */
[----:B------:R-:W-:Y:S01]  /*1150*/  IMAD.X R7, RZ, RZ, R7, P0 ;  /* 0x000000ffff077224 */ /* 0x000fe200000e0607 */
[----:B---3--:R-:W-:Y:S02]  /*1160*/  LEA R23, R23, 0xffffffff, 0x1 ;  /* 0xffffffff17177811 */ /* 0x008fe400078e08ff */
[----:B----4-:R-:W-:-:S03]  /*1170*/  LEA R24, R20, 0xffffffff, 0x1 ;  /* 0xffffffff14187811 */ /* 0x010fc600078e08ff */
[----:B-----5:R-:W-:-:S04]  /*1180*/  IMAD R23, R16, R23, RZ ;  /* 0x0000001710177224 */ /* 0x020fc800078e02ff */
[----:B------:R-:W-:-:S04]  /*1190*/  IMAD R23, R23, R24, RZ ;  /* 0x0000001817177224 */ /* 0x000fc800078e02ff */
[----:B--2---:R-:W-:-:S05]  /*11a0*/  IMAD R23, R23, 0x2, R26 ;  /* 0x0000000217177824 */ /* 0x004fca00078e021a */
[----:B------:R1:W-:Y:S02]  /*11b0*/  STG.E desc[UR10][R18.64+0xc], R23 ;  /* 0x00000c1712007986 */ /* 0x0003e4000c10190a */
.L_x_6:
[----:B-1----:R-:W-:-:S04]  /*11c0*/  LOP3.LUT R11, R10, 0x3, RZ, 0xc0, !PT ;  /* 0x000000030a0b7812 */ /* 0x002fc800078ec0ff */
[----:B------:R-:W-:-:S04]  /*11d0*/  ISETP.NE.U32.AND P0, PT, R11, RZ, PT ;  /* 0x000000ff0b00720c */ /* 0x000fc80003f05070 */
[----:B------:R-:W-:-:S13]  /*11e0*/  ISETP.NE.AND.EX P0, PT, RZ, RZ, PT, P0 ;  /* 0x000000ffff00720c */ /* 0x000fda0003f05300 */
[----:B------:R-:W-:Y:S05]  /*11f0*/  @!P0 BRA `(.L_x_5) ;  /* 0x0000000400148947 */ /* 0x000fea0003800000 */
[----:B------:R-:W-:Y:S02]  /*1200*/  ISETP.NE.U32.AND P1, PT, R11, 0x1, PT ;  /* 0x000000010b00780c */ /* 0x000fe40003f25070 */
[----:B------:R-:W-:Y:S02]  /*1210*/  LOP3.LUT R10, R10, 0x1, RZ, 0xc0, !PT ;  /* 0x000000010a0a7812 */ /* 0x000fe400078ec0ff */
[----:B------:R-:W-:Y:S02]  /*1220*/  ISETP.NE.AND.EX P1, PT, RZ, RZ, PT, P1 ;  /* 0x000000ffff00720c */ /* 0x000fe40003f25310 */
[----:B------:R-:W-:-:S04]  /*1230*/  ISETP.NE.U32.AND P0, PT, R10, 0x1, PT ;  /* 0x000000010a00780c */ /* 0x000fc80003f05070 */
[----:B------:R-:W-:-:S07]  /*1240*/  ISETP.NE.U32.AND.EX P0, PT, RZ, RZ, PT, P0 ;  /* 0x000000ffff00720c */ /* 0x000fce0003f05100 */
[----:B------:R-:W-:Y:S06]  /*1250*/  @!P1 BRA `(.L_x_7) ;  /* 0x0000000000989947 */ /* 0x000fec0003800000 */
[----:B------:R-:W1:Y:S01]  /*1260*/  LDC.64 R10, c[0x0][0x390] ;  /* 0x0000e400ff0a7b82 */ /* 0x000e620000000a00 */
[----:B------:R-:W2:Y:S01]  /*1270*/  LDCU.64 UR8, c[0x0][0x3b0] ;  /* 0x00007600ff0877ac */ /* 0x000ea20008000a00 */
[----:B------:R-:W-:Y:S01]  /*1280*/  IMAD R16, R7, R8, RZ ;  /* 0x0000000807107224 */ /* 0x000fe200078e02ff */
[C---:B------:R-:W-:Y:S01]  /*1290*/  SHF.L.U64.HI R21, R22.reuse, 0x2, R7 ;  /* 0x0000000216157819 */ /* 0x040fe20000010207 */
[C---:B------:R-:W-:Y:S01]  /*12a0*/  IMAD.SHL.U32 R20, R22.reuse, 0x4, RZ ;  /* 0x0000000416147824 */ /* 0x040fe200078e00ff */
[----:B0-----:R-:W3:Y:S01]  /*12b0*/  LDG.E R23, desc[UR10][R14.64] ;  /* 0x0000000a0e177981 */ /* 0x001ee2000c1e1900 */
[----:B------:R-:W-:-:S03]  /*12c0*/  IMAD R17, R22, R9, R16 ;  /* 0x0000000916117224 */ /* 0x000fc600078e0210 */
[----:B------:R-:W-:Y:S01]  /*12d0*/  IADD3 R16, P2, PT, R20, R5, RZ ;  /* 0x0000000514107210 */ /* 0x000fe20007f5e0ff */
[----:B--2---:R-:W-:-:S04]  /*12e0*/  IMAD.WIDE.U32 R18, R22, R8, UR8 ;  /* 0x0000000816127e25 */ /* 0x004fc8000f8e0008 */
[----:B------:R-:W-:Y:S01]  /*12f0*/  IMAD.IADD R19, R19, 0x1, R17 ;  /* 0x0000000113137824 */ /* 0x000fe200078e0211 */
[----:B-1----:R-:W-:Y:S01]  /*1300*/  LEA R10, P1, R18, R10, 0x2 ;  /* 0x0000000a120a7211 */ /* 0x002fe200078210ff */
[----:B------:R-:W-:-:S03]  /*1310*/  IMAD.X R17, R21, 0x1, R6, P2 ;  /* 0x0000000115117824 */ /* 0x000fc600010e0606 */
[----:B------:R-:W-:Y:S02]  /*1320*/  LEA.HI.X R11, R18, R11, R19, 0x2, P1 ;  /* 0x0000000b120b7211 */ /* 0x000fe400008f1413 */
[----:B------:R-:W-:Y:S01]  /*1330*/  IADD3 R18, P1, PT, R20, R2, RZ ;  /* 0x0000000214127210 */ /* 0x000fe20007f3e0ff */
[----:B------:R-:W2:Y:S04]  /*1340*/  LDG.E R24, desc[UR10][R16.64] ;  /* 0x0000000a10187981 */ /* 0x000ea8000c1e1900 */
[----:B------:R-:W4:Y:S01]  /*1350*/  LDG.E R20, desc[UR10][R10.64] ;  /* 0x0000000a0a147981 */ /* 0x000f22000c1e1900 */
[----:B------:R-:W-:-:S05]  /*1360*/  IMAD.X R19, R21, 0x1, R4, P1 ;  /* 0x0000000115137824 */ /* 0x000fca00008e0604 */
[----:B------:R-:W5:Y:S01]  /*1370*/  LDG.E R21, desc[UR10][R18.64] ;  /* 0x0000000a12157981 */ /* 0x000f62000c1e1900 */
[----:B---3--:R-:W-:Y:S02]  /*1380*/  LEA R23, R23, 0xffffffff, 0x1 ;  /* 0xffffffff17177811 */ /* 0x008fe400078e08ff */
[----:B--2---:R-:W-:-:S03]  /*1390*/  LEA R25, R24, 0xffffffff, 0x1 ;  /* 0xffffffff18197811 */ /* 0x004fc600078e08ff */
[----:B----4-:R-:W-:-:S04]  /*13a0*/  IMAD R20, R20, R23, RZ ;  /* 0x0000001714147224 */ /* 0x010fc800078e02ff */
[----:B------:R-:W-:Y:S01]  /*13b0*/  IMAD R24, R20, R25, RZ ;  /* 0x0000001914187224 */ /* 0x000fe200078e02ff */
[----:B------:R-:W-:Y:S01]  /*13c0*/  IADD3 R20, P1, PT, R10, UR4, RZ ;  /* 0x000000040a147c10 */ /* 0x000fe2000ff3e0ff */
[----:B------:R-:W2:Y:S02]  /*13d0*/  LDG.E R25, desc[UR10][R18.64+0x4] ;  /* 0x0000040a12197981 */ /* 0x000ea4000c1e1900 */
[----:B-----5:R-:W-:Y:S01]  /*13e0*/  IMAD R23, R24, 0x2, R21 ;  /* 0x0000000218177824 */ /* 0x020fe200078e0215 */
[----:B------:R-:W-:-:S04]  /*13f0*/  IADD3.X R21, PT, PT, R11, UR5, RZ, P1, !PT ;  /* 0x000000050b157c10 */ /* 0x000fc80008ffe4ff */
        /* <DEDUP_REMOVED lines=12> */
.L_x_7:
[----:B------:R-:W-:Y:S05]  /*14c0*/  @P0 BRA `(.L_x_5) ;  /* 0x0000000000600947 */ /* 0x000fea0003800000 */
[----:B------:R-:W2:Y:S01]  /*14d0*/  LDC.64 R10, c[0x0][0x390] ;  /* 0x0000e400ff0a7b82 */ /* 0x000ea20000000a00 */
[----:B------:R-:W3:Y:S01]  /*14e0*/  LDCU.64 UR8, c[0x0][0x3b0] ;  /* 0x00007600ff0877ac */ /* 0x000ee20008000a00 */
[----:B------:R-:W-:Y:S01]  /*14f0*/  IMAD R16, R7, R8, RZ ;  /* 0x0000000807107224 */ /* 0x000fe200078e02ff */
[C---:B------:R-:W-:Y:S01]  /*1500*/  SHF.L.U64.HI R7, R22.reuse, 0x2, R7 ;  /* 0x0000000216077819 */ /* 0x040fe20000010207 */
[C---:B01----:R-:W-:Y:S02]  /*1510*/  IMAD.SHL.U32 R18, R22.reuse, 0x4, RZ ;  /* 0x0000000416127824 */ /* 0x043fe400078e00ff */
[----:B------:R-:W-:-:S03]  /*1520*/  IMAD R17, R22, R9, R16 ;  /* 0x0000000916117224 */ /* 0x000fc600078e0210 */
[----:B------:R-:W-:Y:S01]  /*1530*/  IADD3 R16, P1, PT, R18, R5, RZ ;  /* 0x0000000512107210 */ /* 0x000fe20007f3e0ff */
[----:B---3--:R-:W-:-:S04]  /*1540*/  IMAD.WIDE.U32 R8, R22, R8, UR8 ;  /* 0x0000000816087e25 */ /* 0x008fc8000f8e0008 */
[----:B------:R-:W-:Y:S01]  /*1550*/  IMAD.IADD R5, R9, 0x1, R17 ;  /* 0x0000000109057824 */ /* 0x000fe200078e0211 */
[----:B--2---:R-:W-:Y:S01]  /*1560*/  LEA R10, P0, R8, R10, 0x2 ;  /* 0x0000000a080a7211 */ /* 0x004fe200078010ff */
[----:B------:R-:W-:-:S03]  /*1570*/  IMAD.X R17, R7, 0x1, R6, P1 ;  /* 0x0000000107117824 */ /* 0x000fc600008e0606 */
[----:B------:R-:W-:Y:S02]  /*1580*/  LEA.HI.X R11, R8, R11, R5, 0x2, P0 ;  /* 0x0000000b080b7211 */ /* 0x000fe400000f1405 */
[----:B------:R-:W2:Y:S01]  /*1590*/  LDG.E R5, desc[UR10][R14.64] ;  /* 0x0000000a0e057981 */ /* 0x000ea2000c1e1900 */
[----:B------:R-:W-:-:S03]  /*15a0*/  IADD3 R6, P0, PT, R18, R2, RZ ;  /* 0x0000000212067210 */ /* 0x000fc60007f1e0ff */
[----:B------:R-:W3:Y:S04]  /*15b0*/  LDG.E R16, desc[UR10][R16.64] ;  /* 0x0000000a10107981 */ /* 0x000ee8000c1e1900 */
[----:B------:R-:W4:Y:S01]  /*15c0*/  LDG.E R10, desc[UR10][R10.64] ;  /* 0x0000000a0a0a7981 */ /* 0x000f22000c1e1900 */
[----:B------:R-:W-:-:S05]  /*15d0*/  IMAD.X R7, R7, 0x1, R4, P0 ;  /* 0x0000000107077824 */ /* 0x000fca00000e0604 */
[----:B------:R-:W5:Y:S01]  /*15e0*/  LDG.E R9, desc[UR10][R6.64] ;  /* 0x0000000a06097981 */ /* 0x000f62000c1e1900 */
[----:B--2---:R-:W-:Y:S02]  /*15f0*/  LEA R5, R5, 0xffffffff, 0x1 ;  /* 0xffffffff05057811 */ /* 0x004fe400078e08ff */
[----:B---3--:R-:W-:-:S03]  /*1600*/  LEA R2, R16, 0xffffffff, 0x1 ;  /* 0xffffffff10027811 */ /* 0x008fc600078e08ff */
[----:B----4-:R-:W-:-:S04]  /*1610*/  IMAD R5, R10, R5, RZ ;  /* 0x000000050a057224 */ /* 0x010fc800078e02ff */
[----:B------:R-:W-:-:S04]  /*1620*/  IMAD R2, R5, R2, RZ ;  /* 0x0000000205027224 */ /* 0x000fc800078e02ff */
[----:B-----5:R-:W-:-:S05]  /*1630*/  IMAD R9, R2, 0x2, R9 ;  /* 0x0000000202097824 */ /* 0x020fca00078e0209 */
[----:B------:R2:W-:Y:S02]  /*1640*/  STG.E desc[UR10][R6.64], R9 ;  /* 0x0000000906007986 */ /* 0x0005e4000c10190a */
.L_x_5:
[----:B------:R-:W2:Y:S01]  /*1650*/  LDG.E R2, desc[UR10][R12.64] ;  /* 0x0000000a0c027981 */ /* 0x000ea2000c1e1900 */
[----:B------:R-:W3:Y:S01]  /*1660*/  LDCU.64 UR8, c[0x0][0x380] ;  /* 0x00007000ff0877ac */ /* 0x000ee20008000a00 */
[----:B--2---:R-:W-:-:S05]  /*1670*/  IMAD.MOV R7, RZ, RZ, -R2 ;  /* 0x000000ffff077224 */ /* 0x004fca00078e0a02 */
[----:B------:R2:W-:Y:S04]  /*1680*/  STG.E desc[UR10][R12.64], R7 ;  /* 0x000000070c007986 */ /* 0x0005e8000c10190a */
[----:B------:R-:W4:Y:S01]  /*1690*/  LDG.E R2, desc[UR10][R14.64] ;  /* 0x0000000a0e027981 */ /* 0x000f22000c1e1900 */
[----:B------:R-:W-:-:S04]  /*16a0*/  IMAD.IADD R20, R0, 0x1, R3 ;  /* 0x0000000100147824 */ /* 0x000fc800078e0203 */
[--C-:B------:R-:W-:Y:S01]  /*16b0*/  IMAD.MOV.U32 R3, RZ, RZ, R20.reuse ;  /* 0x000000ffff037224 */ /* 0x100fe200078e0014 */
[----:B---3--:R-:W-:Y:S02]  /*16c0*/  ISETP.GE.U32.AND P0, PT, R20, UR8, PT ;  /* 0x0000000814007c0c */ /* 0x008fe4000bf06070 */
[----:B------:R-:W-:-:S04]  /*16d0*/  SHF.R.S32.HI R21, RZ, 0x1f, R20 ;  /* 0x0000001fff157819 */ /* 0x000fc80000011414 */
[----:B------:R-:W-:Y:S02]  /*16e0*/  ISETP.GE.U32.AND.EX P0, PT, R21, UR9, PT, P0 ;  /* 0x0000000915007c0c */ /* 0x000fe4000bf06100 */
[----:B----4-:R-:W-:-:S05]  /*16f0*/  IADD3 R5, PT, PT, -R2, 0x1, RZ ;  /* 0x0000000102057810 */ /* 0x010fca0007ffe1ff */
[----:B------:R2:W-:Y:S06]  /*1700*/  STG.E desc[UR10][R14.64], R5 ;  /* 0x000000050e007986 */ /* 0x0005ec000c10190a */
[----:B------:R-:W-:Y:S05]  /*1710*/  @!P0 BRA `(.L_x_8) ;  /* 0xffffffec00288947 */ /* 0x000fea000383ffff */
[----:B------:R-:W-:Y:S05]  /*1720*/  EXIT ;  /* 0x000000000000794d */ /* 0x000fea0003800000 */
.L_x_9:
[----:B------:R-:W-:-:S00]  /*1730*/  BRA `(.L_x_9) ;  /* 0xfffffffc00fc7947 */ /* 0x000fc0000383ffff */
[----:B------:R-:W-:-:S00]  /*1740*/  NOP ;  /* 0x0000000000007918 */ /* 0x000fc00000000000 */
        /* <DEDUP_REMOVED lines=11> */
.L_x_10:


//--------------------- .nv.shared.reserved.0     --------------------------
	.section	.nv.shared.reserved.0,"aw",@nobits
	.weak		__nv_reservedSMEM_offset_0_alias
	.size		__nv_reservedSMEM_offset_0_alias, 0, 64
	.other		__nv_reservedSMEM_offset_0_alias,@"STO_CUDA_RESERVED_SHARED STV_DEFAULT"
__nv_reservedSMEM_offset_0_alias:
	.zero		0
	.zero		64


//--------------------- .nv.constant0._Z4flipmmPKiPiS1_S1_m --------------------------
	.section	.nv.constant0._Z4flipmmPKiPiS1_S1_m,"a",@progbits
	.sectionflags	@""
	.align	4
.nv.constant0._Z4flipmmPKiPiS1_S1_m:
	.zero		952


//--------------------- SYMBOLS --------------------------

	.type		.nv.reservedSmem.offset0,@object
	.size		.nv.reservedSmem.offset0,0x4
